	.headerflags	@"EF_CUDA_TEXMODE_UNIFIED EF_CUDA_64BIT_ADDRESS EF_CUDA_ACCELERATORS EF_CUDA_SM90 EF_CUDA_VIRTUAL_SM(EF_CUDA_SM90)"
	.elftype	@"ET_EXEC"


//--------------------- .nv.info                  --------------------------
	.section	.nv.info,"",@"SHT_CUDA_INFO"
	.align	4


	//----- nvinfo : EIATTR_REGCOUNT
	.align		4
        /*0000*/ 	.byte	0x04, 0x2f
        /*0002*/ 	.short	(.L_1 - .L_0)
	.align		4
.L_0:
        /*0004*/ 	.word	index@(triton_poi_fused_clone_3)
        /*0008*/ 	.word	0x0000000f


	//----- nvinfo : EIATTR_MIN_STACK_SIZE
	.align		4
.L_1:
        /*000c*/ 	.byte	0x04, 0x12
        /*000e*/ 	.short	(.L_3 - .L_2)
	.align		4
.L_2:
        /*0010*/ 	.word	index@(triton_poi_fused_clone_3)
        /*0014*/ 	.word	0x00000000


	//----- nvinfo : EIATTR_FRAME_SIZE
	.align		4
.L_3:
        /*0018*/ 	.byte	0x04, 0x11
        /*001a*/ 	.short	(.L_5 - .L_4)
	.align		4
.L_4:
        /*001c*/ 	.word	index@(triton_poi_fused_clone_3)
        /*0020*/ 	.word	0x00000000


	//----- nvinfo : EIATTR_MIN_STACK_SIZE
	.align		4
.L_5:
        /*0024*/ 	.byte	0x04, 0x12
        /*0026*/ 	.short	(.L_7 - .L_6)
	.align		4
.L_6:
        /*0028*/ 	.word	index@(triton_poi_fused_clone_3)
        /*002c*/ 	.word	0x00000000
.L_7:


//--------------------- .nv.info.triton_poi_fused_clone_3 --------------------------
	.section	.nv.info.triton_poi_fused_clone_3,"",@"SHT_CUDA_INFO"
	.sectionflags	@""
	.align	4


	//----- nvinfo : EIATTR_CUDA_API_VERSION
	.align		4
        /*0000*/ 	.byte	0x04, 0x37
        /*0002*/ 	.short	(.L_9 - .L_8)
.L_8:
        /*0004*/ 	.word	0x0000007c


	//----- nvinfo : EIATTR_KPARAM_INFO
	.align		4
.L_9:
        /*0008*/ 	.byte	0x04, 0x17
        /*000a*/ 	.short	(.L_11 - .L_10)
.L_10:
        /*000c*/ 	.word	0x00000000
        /*0010*/ 	.short	0x0003
        /*0012*/ 	.short	0x0014
        /*0014*/ 	.byte	0x00, 0xf0, 0x11, 0x00


	//----- nvinfo : EIATTR_KPARAM_INFO
	.align		4
.L_11:
        /*0018*/ 	.byte	0x04, 0x17
        /*001a*/ 	.short	(.L_13 - .L_12)
.L_12:
        /*001c*/ 	.word	0x00000000
        /*0020*/ 	.short	0x0002
        /*0022*/ 	.short	0x0010
        /*0024*/ 	.byte	0x00, 0xf0, 0x11, 0x00


	//----- nvinfo : EIATTR_KPARAM_INFO
	.align		4
.L_13:
        /*0028*/ 	.byte	0x04, 0x17
        /*002a*/ 	.short	(.L_15 - .L_14)
.L_14:
        /*002c*/ 	.word	0x00000000
        /*0030*/ 	.short	0x0001
        /*0032*/ 	.short	0x0008
        /*0034*/ 	.byte	0x00, 0xf4, 0x21, 0x00


	//----- nvinfo : EIATTR_KPARAM_INFO
	.align		4
.L_15:
        /*0038*/ 	.byte	0x04, 0x17
        /*003a*/ 	.short	(.L_17 - .L_16)
.L_16:
        /*003c*/ 	.word	0x00000000
        /*0040*/ 	.short	0x0000
        /*0042*/ 	.short	0x0000
        /*0044*/ 	.byte	0x00, 0xf4, 0x21, 0x00


	//----- nvinfo : EIATTR_SPARSE_MMA_MASK
	.align		4
.L_17:
        /*0048*/ 	.byte	0x03, 0x50
        /*004a*/ 	.short	0x0000


	//----- nvinfo : EIATTR_MAXREG_COUNT
	.align		4
        /*004c*/ 	.byte	0x03, 0x1b
        /*004e*/ 	.short	0x00ff


	//----- nvinfo : EIATTR_EXIT_INSTR_OFFSETS
	.align		4
        /*0050*/ 	.byte	0x04, 0x1c
        /*0052*/ 	.short	(.L_19 - .L_18)


	//   ....[0]....
.L_18:
        /*0054*/ 	.word	0x00000330


	//   ....[1]....
        /*0058*/ 	.word	0x000003a0


	//----- nvinfo : EIATTR_REQNTID
	.align		4
.L_19:
        /*005c*/ 	.byte	0x04, 0x10
        /*005e*/ 	.short	(.L_21 - .L_20)
.L_20:
        /*0060*/ 	.word	0x00000020
        /*0064*/ 	.word	0x00000001
        /*0068*/ 	.word	0x00000001


	//----- nvinfo : EIATTR_CBANK_PARAM_SIZE
	.align		4
.L_21:
        /*006c*/ 	.byte	0x03, 0x19
        /*006e*/ 	.short	0x0018


	//----- nvinfo : EIATTR_PARAM_CBANK
	.align		4
        /*0070*/ 	.byte	0x04, 0x0a
        /*0072*/ 	.short	(.L_23 - .L_22)
	.align		4
.L_22:
        /*0074*/ 	.word	index@(.nv.constant0.triton_poi_fused_clone_3)
        /*0078*/ 	.short	0x0210
        /*007a*/ 	.short	0x0018


	//----- nvinfo : EIATTR_SW_WAR
	.align		4
.L_23:
        /*007c*/ 	.byte	0x04, 0x36
        /*007e*/ 	.short	(.L_25 - .L_24)
.L_24:
        /*0080*/ 	.word	0x00000008
.L_25:


//--------------------- .nv.callgraph             --------------------------
	.section	.nv.callgraph,"",@"SHT_CUDA_CALLGRAPH"
	.align	4
	.sectionentsize	8
	.align		4
        /*0000*/ 	.word	0x00000000
	.align		4
        /*0004*/ 	.word	0xffffffff
	.align		4
        /*0008*/ 	.word	0x00000000
	.align		4
        /*000c*/ 	.word	0xfffffffe
	.align		4
        /*0010*/ 	.word	0x00000000
	.align		4
        /*0014*/ 	.word	0xfffffffd
	.align		4
        /*0018*/ 	.word	0x00000000
	.align		4
        /*001c*/ 	.word	0xfffffffc


//--------------------- .text.triton_poi_fused_clone_3 --------------------------
	.section	.text.triton_poi_fused_clone_3,"ax",@progbits
	.sectionflags	@"SHF_BARRIERS=1"
	.align	128
        .global         triton_poi_fused_clone_3
        .type           triton_poi_fused_clone_3,@function
        .size           triton_poi_fused_clone_3,(.L_x_1 - triton_poi_fused_clone_3)
        .other          triton_poi_fused_clone_3,@"STO_CUDA_ENTRY STV_DEFAULT"
triton_poi_fused_clone_3:
.text.triton_poi_fused_clone_3:
[----:B------:R-:W0:Y:S02]  /*0000*/  LDC R1, c[0x0][0x28] ;  /* 0x00000a00ff017b82 */ /* 0x000e240000000800 */
[----:B------:R-:W1:Y:S01]  /*0010*/  S2R R0, SR_CTAID.Y ;  /* 0x0000000000007919 */ /* 0x000e620000002600 */
[----:B------:R-:W2:Y:S01]  /*0020*/  LDC.64 R2, c[0x0][0x210] ;  /* 0x00008400ff027b82 */ /* 0x000ea20000000a00 */
[----:B------:R-:W-:Y:S01]  /*0030*/  ULDC.64 UR6, c[0x0][0x208] ;  /* 0x0000820000067ab9 */ /* 0x000fe20000000a00 */
[----:B------:R-:W3:Y:S01]  /*0040*/  S2R R12, SR_TID.X ;  /* 0x00000000000c7919 */ /* 0x000ee20000002100 */
[----:B------:R-:W4:Y:S01]  /*0050*/  S2R R6, SR_CTAID.X ;  /* 0x0000000000067919 */ /* 0x000f220000002500 */
[----:B-1----:R-:W-:Y:S02]  /*0060*/  IMAD.SHL.U32 R0, R0, 0x10, RZ ;  /* 0x0000001000007824 */ /* 0x002fe400078e00ff */
[----:B---3--:R-:W-:Y:S01]  /*0070*/  IMAD.SHL.U32 R5, R12, 0x2, RZ ;  /* 0x000000020c057824 */ /* 0x008fe200078e00ff */
[----:B------:R-:W-:Y:S01]  /*0080*/  SHF.R.U32.HI R9, RZ, 0x3, R12 ;  /* 0x00000003ff097819 */ /* 0x000fe2000001160c */
[----:B----4-:R-:W-:-:S03]  /*0090*/  IMAD.SHL.U32 R6, R6, 0x4, RZ ;  /* 0x0000000406067824 */ /* 0x010fc600078e00ff */
[----:B------:R-:W-:Y:S02]  /*00a0*/  LOP3.LUT R4, R0, 0xe, R5, 0xf8, !PT ;  /* 0x0000000e00047812 */ /* 0x000fe400078ef805 */
[----:B------:R-:W-:Y:S02]  /*00b0*/  SGXT.U32 R9, R9, 0x2 ;  /* 0x000000020909781a */ /* 0x000fe40000000000 */
[----:B------:R-:W-:-:S04]  /*00c0*/  SHF.R.S32.HI R7, RZ, 0x1f, R4 ;  /* 0x0000001fff077819 */ /* 0x000fc80000011404 */
[----:B------:R-:W-:Y:S02]  /*00d0*/  LEA.HI R8, R7, R4, RZ, 0x2 ;  /* 0x0000000407087211 */ /* 0x000fe400078f10ff */
[----:B------:R-:W-:Y:S02]  /*00e0*/  LOP3.LUT R7, R6, R9, RZ, 0xfc, !PT ;  /* 0x0000000906077212 */ /* 0x000fe400078efcff */
[C---:B------:R-:W-:Y:S01]  /*00f0*/  LOP3.LUT R11, R8.reuse, 0xfffffffc, RZ, 0xc0, !PT ;  /* 0xfffffffc080b7812 */ /* 0x040fe200078ec0ff */
[----:B------:R-:W-:Y:S01]  /*0100*/  IMAD.SHL.U32 R8, R8, 0x4, RZ ;  /* 0x0000000408087824 */ /* 0x000fe200078e00ff */
[----:B------:R-:W-:-:S03]  /*0110*/  ISETP.GE.AND P0, PT, R7, 0x4, PT ;  /* 0x000000040700780c */ /* 0x000fc60003f06270 */
[C---:B------:R-:W-:Y:S01]  /*0120*/  IMAD.IADD R10, R4.reuse, 0x1, -R11 ;  /* 0x00000001040a7824 */ /* 0x040fe200078e0a0b */
[----:B------:R-:W-:-:S03]  /*0130*/  ISETP.LT.AND P0, PT, R4, 0x10, !P0 ;  /* 0x000000100400780c */ /* 0x000fc60004701270 */
[----:B------:R-:W-:Y:S01]  /*0140*/  IMAD R10, R7, 0x4, R10 ;  /* 0x00000004070a7824 */ /* 0x000fe200078e020a */
[----:B------:R-:W-:-:S05]  /*0150*/  LOP3.LUT R7, R8, 0xfffffff0, RZ, 0xc0, !PT ;  /* 0xfffffff008077812 */ /* 0x000fca00078ec0ff */
[----:B------:R-:W-:Y:S01]  /*0160*/  IMAD.IADD R7, R10, 0x1, R7 ;  /* 0x000000010a077824 */ /* 0x000fe200078e0207 */
[----:B------:R-:W-:-:S03]  /*0170*/  CS2R R10, SRZ ;  /* 0x00000000000a7805 */ /* 0x000fc6000001ff00 */
[----:B--2---:R-:W-:-:S05]  /*0180*/  IMAD.WIDE R2, R7, 0x4, R2 ;  /* 0x0000000407027825 */ /* 0x004fca00078e0202 */
[----:B------:R1:W2:Y:S01]  /*0190*/  @P0 LDG.E.EL.64 R10, desc[UR6][R2.64] ;  /* 0x00000006020a0981 */ /* 0x0002a2000c2e1b00 */
[----:B------:R-:W3:Y:S01]  /*01a0*/  S2UR UR5, SR_CgaCtaId ;  /* 0x00000000000579c3 */ /* 0x000ee20000008800 */
[----:B------:R-:W-:Y:S01]  /*01b0*/  IMAD.SHL.U32 R4, R12, 0x8, RZ ;  /* 0x000000080c047824 */ /* 0x000fe200078e00ff */
[----:B------:R-:W-:Y:S01]  /*01c0*/  UMOV UR4, 0x400 ;  /* 0x0000040000047882 */ /* 0x000fe20000000000 */
[----:B------:R-:W-:Y:S02]  /*01d0*/  SHF.R.U32.HI R7, RZ, 0x1, R12 ;  /* 0x00000001ff077819 */ /* 0x000fe4000001160c */
[----:B------:R-:W-:Y:S02]  /*01e0*/  LOP3.LUT R6, R6, 0x2, R5, 0xf8, !PT ;  /* 0x0000000206067812 */ /* 0x000fe400078ef805 */
[----:B------:R-:W-:Y:S02]  /*01f0*/  LOP3.LUT R4, R4, 0x38, RZ, 0xc0, !PT ;  /* 0x0000003804047812 */ /* 0x000fe400078ec0ff */
[----:B------:R-:W-:-:S02]  /*0200*/  SGXT.U32 R7, R7, 0x4 ;  /* 0x000000040707781a */ /* 0x000fc40000000000 */
[C---:B------:R-:W-:Y:S02]  /*0210*/  LOP3.LUT R9, R4.reuse, R9, RZ, 0xfc, !PT ;  /* 0x0000000904097212 */ /* 0x040fe400078efcff */
[C---:B-1----:R-:W-:Y:S02]  /*0220*/  LOP3.LUT R2, R4.reuse, 0x4, RZ, 0xfc, !PT ;  /* 0x0000000404027812 */ /* 0x042fe400078efcff */
[-C--:B------:R-:W-:Y:S02]  /*0230*/  LEA.HI R4, R4, R9.reuse, RZ, 0x1e ;  /* 0x0000000904047211 */ /* 0x080fe400078ff0ff */
[----:B------:R-:W-:Y:S02]  /*0240*/  LEA.HI R2, R2, R9, RZ, 0x1e ;  /* 0x0000000902027211 */ /* 0x000fe400078ff0ff */
[----:B------:R-:W-:Y:S02]  /*0250*/  LOP3.LUT R7, R0, R7, RZ, 0xfc, !PT ;  /* 0x0000000700077212 */ /* 0x000fe400078efcff */
[----:B------:R-:W-:-:S02]  /*0260*/  ISETP.GE.AND P0, PT, R6, 0x4, PT ;  /* 0x000000040600780c */ /* 0x000fc40003f06270 */
[----:B------:R-:W-:Y:S01]  /*0270*/  LOP3.LUT R0, R5, 0x3e, RZ, 0xc0, !PT ;  /* 0x0000003e05007812 */ /* 0x000fe200078ec0ff */
[----:B---3--:R-:W-:Y:S01]  /*0280*/  UPRMT UR4, UR5, 0x654, UR4 ;  /* 0x0000065405047896 */ /* 0x008fe20008000004 */
[----:B------:R-:W-:Y:S02]  /*0290*/  SHF.R.U32.HI R5, RZ, 0x2, R5 ;  /* 0x00000002ff057819 */ /* 0x000fe40000011605 */
[----:B------:R-:W-:Y:S02]  /*02a0*/  ISETP.LT.AND P0, PT, R7, 0x10, !P0 ;  /* 0x000000100700780c */ /* 0x000fe40004701270 */
[----:B------:R-:W-:Y:S02]  /*02b0*/  SGXT.U32 R5, R5, 0x4 ;  /* 0x000000040505781a */ /* 0x000fe40000000000 */
[----:B------:R-:W-:Y:S02]  /*02c0*/  LEA R3, R4, UR4, 0x2 ;  /* 0x0000000404037c11 */ /* 0x000fe4000f8e10ff */
[----:B------:R-:W-:Y:S01]  /*02d0*/  LEA R2, R2, UR4, 0x2 ;  /* 0x0000000402027c11 */ /* 0x000fe2000f8e10ff */
[----:B------:R-:W-:-:S05]  /*02e0*/  IMAD.IADD R0, R0, 0x1, R5 ;  /* 0x0000000100007824 */ /* 0x000fca00078e0205 */
[----:B------:R-:W-:Y:S01]  /*02f0*/  LEA R0, R0, UR4, 0x2 ;  /* 0x0000000400007c11 */ /* 0x000fe2000f8e10ff */
[----:B--2---:R1:W-:Y:S04]  /*0300*/  STS [R3], R10 ;  /* 0x0000000a03007388 */ /* 0x0043e80000000800 */
[----:B------:R1:W-:Y:S01]  /*0310*/  STS [R2+0x10], R11 ;  /* 0x0000100b02007388 */ /* 0x0003e20000000800 */
[----:B------:R-:W-:Y:S06]  /*0320*/  BAR.SYNC.DEFER_BLOCKING 0x0 ;  /* 0x0000000000007b1d */ /* 0x000fec0000010000 */
[----:B-1----:R-:W-:Y:S05]  /*0330*/  @!P0 EXIT ;  /* 0x000000000000894d */ /* 0x002fea0003800000 */
[----:B------:R-:W-:Y:S01]  /*0340*/  LDS R4, [R0] ;  /* 0x0000000000047984 */ /* 0x000fe20000000800 */
[----:B------:R-:W0:Y:S01]  /*0350*/  LDC.64 R2, c[0x0][0x218] ;  /* 0x00008600ff027b82 */ /* 0x000e220000000a00 */
[----:B------:R-:W-:Y:S02]  /*0360*/  IMAD R7, R7, 0x4, R6 ;  /* 0x0000000407077824 */ /* 0x000fe400078e0206 */
[----:B------:R-:W1:Y:S02]  /*0370*/  LDS R5, [R0+0x4] ;  /* 0x0000040000057984 */ /* 0x000e640000000800 */
[----:B0-----:R-:W-:-:S05]  /*0380*/  IMAD.WIDE R2, R7, 0x4, R2 ;  /* 0x0000000407027825 */ /* 0x001fca00078e0202 */
[----:B-1----:R-:W-:Y:S01]  /*0390*/  STG.E.64 desc[UR6][R2.64], R4 ;  /* 0x0000000402007986 */ /* 0x002fe2000c101b06 */
[----:B------:R-:W-:Y:S05]  /*03a0*/  EXIT ;  /* 0x000000000000794d */ /* 0x000fea0003800000 */
.L_x_0:
[----:B------:R-:W-:-:S00]  /*03b0*/  BRA `(.L_x_0) ;  /* 0xfffffffc00fc7947 */ /* 0x000fc0000383ffff */
[----:B------:R-:W-:-:S00]  /*03c0*/  NOP ;  /* 0x0000000000007918 */ /* 0x000fc00000000000 */
        /* <DEDUP_REMOVED lines=11> */
.L_x_1:


//--------------------- .nv.shared.triton_poi_fused_clone_3 --------------------------
	.section	.nv.shared.triton_poi_fused_clone_3,"aw",@nobits
	.sectionflags	@""
	.align	16
	.zero		1024


//--------------------- .nv.constant0.triton_poi_fused_clone_3 --------------------------
	.section	.nv.constant0.triton_poi_fused_clone_3,"a",@progbits
	.sectionflags	@""
	.align	4
.nv.constant0.triton_poi_fused_clone_3:
	.zero		552
